//
// Generated by NVIDIA NVVM Compiler
//
// Compiler Build ID: CL-36424714
// Cuda compilation tools, release 13.0, V13.0.88
// Based on NVVM 20.0.0
//

.version 9.0
.target sm_100
.address_size 64

	// .globl	_Z15predicateDevicePiS_iii

.visible .entry _Z15predicateDevicePiS_iii(
	.param .u64 .ptr .align 1 _Z15predicateDevicePiS_iii_param_0,
	.param .u64 .ptr .align 1 _Z15predicateDevicePiS_iii_param_1,
	.param .u32 _Z15predicateDevicePiS_iii_param_2,
	.param .u32 _Z15predicateDevicePiS_iii_param_3,
	.param .u32 _Z15predicateDevicePiS_iii_param_4
)
{
	.reg .pred 	%p<5>;
	.reg .b32 	%r<16>;
	.reg .b64 	%rd<17>;

	ld.param.u64 	%rd3, [_Z15predicateDevicePiS_iii_param_0];
	ld.param.u64 	%rd4, [_Z15predicateDevicePiS_iii_param_1];
	ld.param.u32 	%r4, [_Z15predicateDevicePiS_iii_param_2];
	ld.param.u32 	%r2, [_Z15predicateDevicePiS_iii_param_3];
	ld.param.u32 	%r3, [_Z15predicateDevicePiS_iii_param_4];
	cvta.to.global.u64 	%rd1, %rd4;
	cvta.to.global.u64 	%rd2, %rd3;
	mov.u32 	%r5, %tid.x;
	mov.u32 	%r6, %ctaid.x;
	mov.u32 	%r7, %ntid.x;
	mad.lo.s32 	%r1, %r6, %r7, %r5;
	setp.ge.s32 	%p1, %r1, %r4;
	@%p1 bra 	$L__BB0_8;
	setp.ne.s32 	%p2, %r3, 0;
	@%p2 bra 	$L__BB0_5;
	mul.wide.s32 	%rd11, %r1, 4;
	add.s64 	%rd12, %rd2, %rd11;
	ld.global.u32 	%r12, [%rd12];
	and.b32  	%r13, %r12, %r2;
	setp.ne.s32 	%p4, %r13, 0;
	@%p4 bra 	$L__BB0_4;
	add.s64 	%rd16, %rd1, %rd11;
	mov.b32 	%r15, 1;
	st.global.u32 	[%rd16], %r15;
	bra.uni 	$L__BB0_8;
$L__BB0_4:
	add.s64 	%rd14, %rd1, %rd11;
	mov.b32 	%r14, 0;
	st.global.u32 	[%rd14], %r14;
	bra.uni 	$L__BB0_8;
$L__BB0_5:
	mul.wide.s32 	%rd5, %r1, 4;
	add.s64 	%rd6, %rd2, %rd5;
	ld.global.u32 	%r8, [%rd6];
	and.b32  	%r9, %r8, %r2;
	setp.eq.s32 	%p3, %r9, 0;
	@%p3 bra 	$L__BB0_7;
	add.s64 	%rd8, %rd1, %rd5;
	mov.b32 	%r10, 1;
	st.global.u32 	[%rd8], %r10;
	bra.uni 	$L__BB0_8;
$L__BB0_7:
	add.s64 	%rd10, %rd1, %rd5;
	mov.b32 	%r11, 0;
	st.global.u32 	[%rd10], %r11;
$L__BB0_8:
	ret;

}
	// .globl	_Z7scatterPiS_S_S_ii
.visible .entry _Z7scatterPiS_S_S_ii(
	.param .u64 .ptr .align 1 _Z7scatterPiS_S_S_ii_param_0,
	.param .u64 .ptr .align 1 _Z7scatterPiS_S_S_ii_param_1,
	.param .u64 .ptr .align 1 _Z7scatterPiS_S_S_ii_param_2,
	.param .u64 .ptr .align 1 _Z7scatterPiS_S_S_ii_param_3,
	.param .u32 _Z7scatterPiS_S_S_ii_param_4,
	.param .u32 _Z7scatterPiS_S_S_ii_param_5
)
{
	.reg .pred 	%p<3>;
	.reg .b32 	%r<12>;
	.reg .b64 	%rd<16>;

	ld.param.u64 	%rd1, [_Z7scatterPiS_S_S_ii_param_0];
	ld.param.u64 	%rd2, [_Z7scatterPiS_S_S_ii_param_1];
	ld.param.u64 	%rd3, [_Z7scatterPiS_S_S_ii_param_2];
	ld.param.u64 	%rd4, [_Z7scatterPiS_S_S_ii_param_3];
	ld.param.u32 	%r3, [_Z7scatterPiS_S_S_ii_param_4];
	ld.param.u32 	%r2, [_Z7scatterPiS_S_S_ii_param_5];
	mov.u32 	%r4, %tid.x;
	mov.u32 	%r5, %ctaid.x;
	mov.u32 	%r6, %ntid.x;
	mad.lo.s32 	%r1, %r5, %r6, %r4;
	setp.ge.s32 	%p1, %r1, %r3;
	@%p1 bra 	$L__BB1_3;
	cvta.to.global.u64 	%rd5, %rd3;
	mul.wide.s32 	%rd6, %r1, 4;
	add.s64 	%rd7, %rd5, %rd6;
	ld.global.u32 	%r7, [%rd7];
	setp.ne.s32 	%p2, %r7, 1;
	@%p2 bra 	$L__BB1_3;
	cvta.to.global.u64 	%rd8, %rd1;
	add.s64 	%rd10, %rd8, %rd6;
	ld.global.u32 	%r8, [%rd10];
	cvta.to.global.u64 	%rd11, %rd2;
	add.s64 	%rd12, %rd11, %rd6;
	ld.global.u32 	%r9, [%rd12];
	add.s32 	%r10, %r2, %r9;
	add.s32 	%r11, %r10, -1;
	cvta.to.global.u64 	%rd13, %rd4;
	mul.wide.s32 	%rd14, %r11, 4;
	add.s64 	%rd15, %rd13, %rd14;
	st.global.u32 	[%rd15], %r8;
$L__BB1_3:
	ret;

}
	// .globl	_Z22hillisSteeleScanDevicePiiS_i
.visible .entry _Z22hillisSteeleScanDevicePiiS_i(
	.param .u64 .ptr .align 1 _Z22hillisSteeleScanDevicePiiS_i_param_0,
	.param .u32 _Z22hillisSteeleScanDevicePiiS_i_param_1,
	.param .u64 .ptr .align 1 _Z22hillisSteeleScanDevicePiiS_i_param_2,
	.param .u32 _Z22hillisSteeleScanDevicePiiS_i_param_3
)
{
	.reg .pred 	%p<3>;
	.reg .b32 	%r<11>;
	.reg .b64 	%rd<10>;

	ld.param.u64 	%rd4, [_Z22hillisSteeleScanDevicePiiS_i_param_0];
	ld.param.u32 	%r4, [_Z22hillisSteeleScanDevicePiiS_i_param_1];
	ld.param.u64 	%rd3, [_Z22hillisSteeleScanDevicePiiS_i_param_2];
	ld.param.u32 	%r3, [_Z22hillisSteeleScanDevicePiiS_i_param_3];
	cvta.to.global.u64 	%rd1, %rd4;
	mov.u32 	%r5, %tid.x;
	mov.u32 	%r6, %ntid.x;
	mov.u32 	%r7, %ctaid.x;
	mad.lo.s32 	%r1, %r6, %r7, %r5;
	setp.gt.s32 	%p1, %r1, %r4;
	@%p1 bra 	$L__BB2_3;
	cvta.to.global.u64 	%rd5, %rd3;
	mul.wide.s32 	%rd6, %r1, 4;
	add.s64 	%rd7, %rd1, %rd6;
	ld.global.u32 	%r2, [%rd7];
	add.s64 	%rd2, %rd5, %rd6;
	st.global.u32 	[%rd2], %r2;
	setp.lt.s32 	%p2, %r1, %r3;
	@%p2 bra 	$L__BB2_3;
	sub.s32 	%r8, %r1, %r3;
	mul.wide.s32 	%rd8, %r8, 4;
	add.s64 	%rd9, %rd1, %rd8;
	ld.global.u32 	%r9, [%rd9];
	add.s32 	%r10, %r9, %r2;
	st.global.u32 	[%rd2], %r10;
$L__BB2_3:
	ret;

}
	// .globl	_Z6getPosPiiS_
.visible .entry _Z6getPosPiiS_(
	.param .u64 .ptr .align 1 _Z6getPosPiiS__param_0,
	.param .u32 _Z6getPosPiiS__param_1,
	.param .u64 .ptr .align 1 _Z6getPosPiiS__param_2
)
{
	.reg .b32 	%r<3>;
	.reg .b64 	%rd<7>;

	ld.param.u64 	%rd1, [_Z6getPosPiiS__param_0];
	ld.param.u32 	%r1, [_Z6getPosPiiS__param_1];
	ld.param.u64 	%rd2, [_Z6getPosPiiS__param_2];
	cvta.to.global.u64 	%rd3, %rd2;
	cvta.to.global.u64 	%rd4, %rd1;
	mul.wide.s32 	%rd5, %r1, 4;
	add.s64 	%rd6, %rd4, %rd5;
	ld.global.u32 	%r2, [%rd6+-4];
	st.global.u32 	[%rd3], %r2;
	ret;

}


// ===== COMPILED SASS (sm_100) =====

	.target	sm_100

	.elftype	@"ET_EXEC"


//--------------------- .note.nv.tkinfo           --------------------------
	.section	.note.nv.tkinfo,"",@"SHT_NOTE"
	.sectionflags	@"SHF_NOTE_NV_TKINFO"
	.tkinfo
        /*0018*/ 	.word	0x00000002
        /*0030*/ 	.string	""
        /*0030*/ 	.string	"ptxas"
        /*0030*/ 	.string	"Cuda compilation tools, release 13.0, V13.0.88"
        /*0030*/ 	.string	"Build cuda_13.0.r13.0/compiler.36424714_0"
        /*0030*/ 	.string	"-arch sm_100 -m 64 "



//--------------------- .note.nv.cuinfo           --------------------------
	.section	.note.nv.cuinfo,"",@"SHT_NOTE"
	.sectionflags	@"SHF_NOTE_NV_CUINFO"
        /*0018*/ 	.short	0x0002
        /*001a*/ 	.short	0x0064
        /*001c*/ 	.short	0x0082
	.zero		2


//--------------------- .nv.info                  --------------------------
	.section	.nv.info,"",@"SHT_CUDA_INFO"
	.align	4


	//----- nvinfo : EIATTR_REGCOUNT
	.align		4
        /*0000*/ 	.byte	0x04, 0x2f
        /*0002*/ 	.short	(.L_1 - .L_0)
	.align		4
.L_0:
        /*0004*/ 	.word	index@(_Z15predicateDevicePiS_iii)
        /*0008*/ 	.word	0x0000000c


	//----- nvinfo : EIATTR_FRAME_SIZE
	.align		4
.L_1:
        /*000c*/ 	.byte	0x04, 0x11
        /*000e*/ 	.short	(.L_3 - .L_2)
	.align		4
.L_2:
        /*0010*/ 	.word	index@(_Z15predicateDevicePiS_iii)
        /*0014*/ 	.word	0x00000000


	//----- nvinfo : EIATTR_REGCOUNT
	.align		4
.L_3:
        /*0018*/ 	.byte	0x04, 0x2f
        /*001a*/ 	.short	(.L_5 - .L_4)
	.align		4
.L_4:
        /*001c*/ 	.word	index@(_Z7scatterPiS_S_S_ii)
        /*0020*/ 	.word	0x0000000c


	//----- nvinfo : EIATTR_FRAME_SIZE
	.align		4
.L_5:
        /*0024*/ 	.byte	0x04, 0x11
        /*0026*/ 	.short	(.L_7 - .L_6)
	.align		4
.L_6:
        /*0028*/ 	.word	index@(_Z7scatterPiS_S_S_ii)
        /*002c*/ 	.word	0x00000000


	//----- nvinfo : EIATTR_REGCOUNT
	.align		4
.L_7:
        /*0030*/ 	.byte	0x04, 0x2f
        /*0032*/ 	.short	(.L_9 - .L_8)
	.align		4
.L_8:
        /*0034*/ 	.word	index@(_Z22hillisSteeleScanDevicePiiS_i)
        /*0038*/ 	.word	0x0000000e


	//----- nvinfo : EIATTR_FRAME_SIZE
	.align		4
.L_9:
        /*003c*/ 	.byte	0x04, 0x11
        /*003e*/ 	.short	(.L_11 - .L_10)
	.align		4
.L_10:
        /*0040*/ 	.word	index@(_Z22hillisSteeleScanDevicePiiS_i)
        /*0044*/ 	.word	0x00000000


	//----- nvinfo : EIATTR_REGCOUNT
	.align		4
.L_11:
        /*0048*/ 	.byte	0x04, 0x2f
        /*004a*/ 	.short	(.L_13 - .L_12)
	.align		4
.L_12:
        /*004c*/ 	.word	index@(_Z6getPosPiiS_)
        /*0050*/ 	.word	0x00000008


	//----- nvinfo : EIATTR_FRAME_SIZE
	.align		4
.L_13:
        /*0054*/ 	.byte	0x04, 0x11
        /*0056*/ 	.short	(.L_15 - .L_14)
	.align		4
.L_14:
        /*0058*/ 	.word	index@(_Z6getPosPiiS_)
        /*005c*/ 	.word	0x00000000


	//----- nvinfo : EIATTR_MIN_STACK_SIZE
	.align		4
.L_15:
        /*0060*/ 	.byte	0x04, 0x12
        /*0062*/ 	.short	(.L_17 - .L_16)
	.align		4
.L_16:
        /*0064*/ 	.word	index@(_Z6getPosPiiS_)
        /*0068*/ 	.word	0x00000000


	//----- nvinfo : EIATTR_MIN_STACK_SIZE
	.align		4
.L_17:
        /*006c*/ 	.byte	0x04, 0x12
        /*006e*/ 	.short	(.L_19 - .L_18)
	.align		4
.L_18:
        /*0070*/ 	.word	index@(_Z22hillisSteeleScanDevicePiiS_i)
        /*0074*/ 	.word	0x00000000


	//----- nvinfo : EIATTR_MIN_STACK_SIZE
	.align		4
.L_19:
        /*0078*/ 	.byte	0x04, 0x12
        /*007a*/ 	.short	(.L_21 - .L_20)
	.align		4
.L_20:
        /*007c*/ 	.word	index@(_Z7scatterPiS_S_S_ii)
        /*0080*/ 	.word	0x00000000


	//----- nvinfo : EIATTR_MIN_STACK_SIZE
	.align		4
.L_21:
        /*0084*/ 	.byte	0x04, 0x12
        /*0086*/ 	.short	(.L_23 - .L_22)
	.align		4
.L_22:
        /*0088*/ 	.word	index@(_Z15predicateDevicePiS_iii)
        /*008c*/ 	.word	0x00000000
.L_23:


//--------------------- .nv.compat                --------------------------
	.section	.nv.compat,"",@"SHT_CUDA_COMPAT_INFO"
	.align	4
        /*0000*/ 	.byte	0x02, 0x09, 0x00, 0x00, 0x02, 0x02, 0x01, 0x00, 0x02, 0x05, 0x05, 0x00, 0x03, 0x07, 0x01, 0x01
        /*0010*/ 	.byte	0x02, 0x03, 0x00, 0x00, 0x02, 0x06, 0x01, 0x00, 0x04, 0x0b, 0x08, 0x00, 0x09, 0x00, 0x00, 0x00
        /*0020*/ 	.byte	0x00, 0x00, 0x00, 0x00


//--------------------- .nv.info._Z6getPosPiiS_   --------------------------
	.section	.nv.info._Z6getPosPiiS_,"",@"SHT_CUDA_INFO"
	.sectionflags	@""
	.align	4


	//----- nvinfo : EIATTR_CUDA_API_VERSION
	.align		4
        /*0000*/ 	.byte	0x04, 0x37
        /*0002*/ 	.short	(.L_25 - .L_24)
.L_24:
        /*0004*/ 	.word	0x00000082


	//----- nvinfo : EIATTR_KPARAM_INFO
	.align		4
.L_25:
        /*0008*/ 	.byte	0x04, 0x17
        /*000a*/ 	.short	(.L_27 - .L_26)
.L_26:
        /*000c*/ 	.word	0x00000000
        /*0010*/ 	.short	0x0002
        /*0012*/ 	.short	0x0010
        /*0014*/ 	.byte	0x00, 0xf5, 0x21, 0x00


	//----- nvinfo : EIATTR_KPARAM_INFO
	.align		4
.L_27:
        /*0018*/ 	.byte	0x04, 0x17
        /*001a*/ 	.short	(.L_29 - .L_28)
.L_28:
        /*001c*/ 	.word	0x00000000
        /*0020*/ 	.short	0x0001
        /*0022*/ 	.short	0x0008
        /*0024*/ 	.byte	0x00, 0xf0, 0x11, 0x00


	//----- nvinfo : EIATTR_KPARAM_INFO
	.align		4
.L_29:
        /*0028*/ 	.byte	0x04, 0x17
        /*002a*/ 	.short	(.L_31 - .L_30)
.L_30:
        /*002c*/ 	.word	0x00000000
        /*0030*/ 	.short	0x0000
        /*0032*/ 	.short	0x0000
        /*0034*/ 	.byte	0x00, 0xf5, 0x21, 0x00


	//----- nvinfo : EIATTR_SPARSE_MMA_MASK
	.align		4
.L_31:
        /*0038*/ 	.byte	0x03, 0x50
        /*003a*/ 	.short	0x0000


	//----- nvinfo : EIATTR_MAXREG_COUNT
	.align		4
        /*003c*/ 	.byte	0x03, 0x1b
        /*003e*/ 	.short	0x00ff


	//----- nvinfo : EIATTR_MERCURY_ISA_VERSION
	.align		4
        /*0040*/ 	.byte	0x03, 0x5f
        /*0042*/ 	.short	0x0101


	//----- nvinfo : EIATTR_VRC_CTA_INIT_COUNT
	.align		4
        /*0044*/ 	.byte	0x02, 0x4a
	.zero		1
	.zero		1


	//----- nvinfo : EIATTR_EXIT_INSTR_OFFSETS
	.align		4
        /*0048*/ 	.byte	0x04, 0x1c
        /*004a*/ 	.short	(.L_33 - .L_32)


	//   ....[0]....
.L_32:
        /*004c*/ 	.word	0x00000080


	//----- nvinfo : EIATTR_CBANK_PARAM_SIZE
	.align		4
.L_33:
        /*0050*/ 	.byte	0x03, 0x19
        /*0052*/ 	.short	0x0018


	//----- nvinfo : EIATTR_PARAM_CBANK
	.align		4
        /*0054*/ 	.byte	0x04, 0x0a
        /*0056*/ 	.short	(.L_35 - .L_34)
	.align		4
.L_34:
        /*0058*/ 	.word	index@(.nv.constant0._Z6getPosPiiS_)
        /*005c*/ 	.short	0x0380
        /*005e*/ 	.short	0x0018


	//----- nvinfo : EIATTR_SW_WAR
	.align		4
.L_35:
        /*0060*/ 	.byte	0x04, 0x36
        /*0062*/ 	.short	(.L_37 - .L_36)
.L_36:
        /*0064*/ 	.word	0x00000008
.L_37:


//--------------------- .nv.info._Z22hillisSteeleScanDevicePiiS_i --------------------------
	.section	.nv.info._Z22hillisSteeleScanDevicePiiS_i,"",@"SHT_CUDA_INFO"
	.sectionflags	@""
	.align	4


	//----- nvinfo : EIATTR_CUDA_API_VERSION
	.align		4
        /*0000*/ 	.byte	0x04, 0x37
        /*0002*/ 	.short	(.L_39 - .L_38)
.L_38:
        /*0004*/ 	.word	0x00000082


	//----- nvinfo : EIATTR_KPARAM_INFO
	.align		4
.L_39:
        /*0008*/ 	.byte	0x04, 0x17
        /*000a*/ 	.short	(.L_41 - .L_40)
.L_40:
        /*000c*/ 	.word	0x00000000
        /*0010*/ 	.short	0x0003
        /*0012*/ 	.short	0x0018
        /*0014*/ 	.byte	0x00, 0xf0, 0x11, 0x00


	//----- nvinfo : EIATTR_KPARAM_INFO
	.align		4
.L_41:
        /*0018*/ 	.byte	0x04, 0x17
        /*001a*/ 	.short	(.L_43 - .L_42)
.L_42:
        /*001c*/ 	.word	0x00000000
        /*0020*/ 	.short	0x0002
        /*0022*/ 	.short	0x0010
        /*0024*/ 	.byte	0x00, 0xf5, 0x21, 0x00


	//----- nvinfo : EIATTR_KPARAM_INFO
	.align		4
.L_43:
        /*0028*/ 	.byte	0x04, 0x17
        /*002a*/ 	.short	(.L_45 - .L_44)
.L_44:
        /*002c*/ 	.word	0x00000000
        /*0030*/ 	.short	0x0001
        /*0032*/ 	.short	0x0008
        /*0034*/ 	.byte	0x00, 0xf0, 0x11, 0x00


	//----- nvinfo : EIATTR_KPARAM_INFO
	.align		4
.L_45:
        /*0038*/ 	.byte	0x04, 0x17
        /*003a*/ 	.short	(.L_47 - .L_46)
.L_46:
        /*003c*/ 	.word	0x00000000
        /*0040*/ 	.short	0x0000
        /*0042*/ 	.short	0x0000
        /*0044*/ 	.byte	0x00, 0xf5, 0x21, 0x00


	//----- nvinfo : EIATTR_SPARSE_MMA_MASK
	.align		4
.L_47:
        /*0048*/ 	.byte	0x03, 0x50
        /*004a*/ 	.short	0x0000


	//----- nvinfo : EIATTR_MAXREG_COUNT
	.align		4
        /*004c*/ 	.byte	0x03, 0x1b
        /*004e*/ 	.short	0x00ff


	//----- nvinfo : EIATTR_MERCURY_ISA_VERSION
	.align		4
        /*0050*/ 	.byte	0x03, 0x5f
        /*0052*/ 	.short	0x0101


	//----- nvinfo : EIATTR_VRC_CTA_INIT_COUNT
	.align		4
        /*0054*/ 	.byte	0x02, 0x4a
	.zero		1
	.zero		1


	//----- nvinfo : EIATTR_EXIT_INSTR_OFFSETS
	.align		4
        /*0058*/ 	.byte	0x04, 0x1c
        /*005a*/ 	.short	(.L_49 - .L_48)


	//   ....[0]....
.L_48:
        /*005c*/ 	.word	0x00000070


	//   ....[1]....
        /*0060*/ 	.word	0x00000110


	//   ....[2]....
        /*0064*/ 	.word	0x00000170


	//----- nvinfo : EIATTR_CBANK_PARAM_SIZE
	.align		4
.L_49:
        /*0068*/ 	.byte	0x03, 0x19
        /*006a*/ 	.short	0x001c


	//----- nvinfo : EIATTR_PARAM_CBANK
	.align		4
        /*006c*/ 	.byte	0x04, 0x0a
        /*006e*/ 	.short	(.L_51 - .L_50)
	.align		4
.L_50:
        /*0070*/ 	.word	index@(.nv.constant0._Z22hillisSteeleScanDevicePiiS_i)
        /*0074*/ 	.short	0x0380
        /*0076*/ 	.short	0x001c


	//----- nvinfo : EIATTR_SW_WAR
	.align		4
.L_51:
        /*0078*/ 	.byte	0x04, 0x36
        /*007a*/ 	.short	(.L_53 - .L_52)
.L_52:
        /*007c*/ 	.word	0x00000008
.L_53:


//--------------------- .nv.info._Z7scatterPiS_S_S_ii --------------------------
	.section	.nv.info._Z7scatterPiS_S_S_ii,"",@"SHT_CUDA_INFO"
	.sectionflags	@""
	.align	4


	//----- nvinfo : EIATTR_CUDA_API_VERSION
	.align		4
        /*0000*/ 	.byte	0x04, 0x37
        /*0002*/ 	.short	(.L_55 - .L_54)
.L_54:
        /*0004*/ 	.word	0x00000082


	//----- nvinfo : EIATTR_KPARAM_INFO
	.align		4
.L_55:
        /*0008*/ 	.byte	0x04, 0x17
        /*000a*/ 	.short	(.L_57 - .L_56)
.L_56:
        /*000c*/ 	.word	0x00000000
        /*0010*/ 	.short	0x0005
        /*0012*/ 	.short	0x0024
        /*0014*/ 	.byte	0x00, 0xf0, 0x11, 0x00


	//----- nvinfo : EIATTR_KPARAM_INFO
	.align		4
.L_57:
        /*0018*/ 	.byte	0x04, 0x17
        /*001a*/ 	.short	(.L_59 - .L_58)
.L_58:
        /*001c*/ 	.word	0x00000000
        /*0020*/ 	.short	0x0004
        /*0022*/ 	.short	0x0020
        /*0024*/ 	.byte	0x00, 0xf0, 0x11, 0x00


	//----- nvinfo : EIATTR_KPARAM_INFO
	.align		4
.L_59:
        /*0028*/ 	.byte	0x04, 0x17
        /*002a*/ 	.short	(.L_61 - .L_60)
.L_60:
        /*002c*/ 	.word	0x00000000
        /*0030*/ 	.short	0x0003
        /*0032*/ 	.short	0x0018
        /*0034*/ 	.byte	0x00, 0xf5, 0x21, 0x00


	//----- nvinfo : EIATTR_KPARAM_INFO
	.align		4
.L_61:
        /*0038*/ 	.byte	0x04, 0x17
        /*003a*/ 	.short	(.L_63 - .L_62)
.L_62:
        /*003c*/ 	.word	0x00000000
        /*0040*/ 	.short	0x0002
        /*0042*/ 	.short	0x0010
        /*0044*/ 	.byte	0x00, 0xf5, 0x21, 0x00


	//----- nvinfo : EIATTR_KPARAM_INFO
	.align		4
.L_63:
        /*0048*/ 	.byte	0x04, 0x17
        /*004a*/ 	.short	(.L_65 - .L_64)
.L_64:
        /*004c*/ 	.word	0x00000000
        /*0050*/ 	.short	0x0001
        /*0052*/ 	.short	0x0008
        /*0054*/ 	.byte	0x00, 0xf5, 0x21, 0x00


	//----- nvinfo : EIATTR_KPARAM_INFO
	.align		4
.L_65:
        /*0058*/ 	.byte	0x04, 0x17
        /*005a*/ 	.short	(.L_67 - .L_66)
.L_66:
        /*005c*/ 	.word	0x00000000
        /*0060*/ 	.short	0x0000
        /*0062*/ 	.short	0x0000
        /*0064*/ 	.byte	0x00, 0xf5, 0x21, 0x00


	//----- nvinfo : EIATTR_SPARSE_MMA_MASK
	.align		4
.L_67:
        /*0068*/ 	.byte	0x03, 0x50
        /*006a*/ 	.short	0x0000


	//----- nvinfo : EIATTR_MAXREG_COUNT
	.align		4
        /*006c*/ 	.byte	0x03, 0x1b
        /*006e*/ 	.short	0x00ff


	//----- nvinfo : EIATTR_MERCURY_ISA_VERSION
	.align		4
        /*0070*/ 	.byte	0x03, 0x5f
        /*0072*/ 	.short	0x0101


	//----- nvinfo : EIATTR_VRC_CTA_INIT_COUNT
	.align		4
        /*0074*/ 	.byte	0x02, 0x4a
	.zero		1
	.zero		1


	//----- nvinfo : EIATTR_EXIT_INSTR_OFFSETS
	.align		4
        /*0078*/ 	.byte	0x04, 0x1c
        /*007a*/ 	.short	(.L_69 - .L_68)


	//   ....[0]....
.L_68:
        /*007c*/ 	.word	0x00000070


	//   ....[1]....
        /*0080*/ 	.word	0x000000d0


	//   ....[2]....
        /*0084*/ 	.word	0x00000190


	//----- nvinfo : EIATTR_CBANK_PARAM_SIZE
	.align		4
.L_69:
        /*0088*/ 	.byte	0x03, 0x19
        /*008a*/ 	.short	0x0028


	//----- nvinfo : EIATTR_PARAM_CBANK
	.align		4
        /*008c*/ 	.byte	0x04, 0x0a
        /*008e*/ 	.short	(.L_71 - .L_70)
	.align		4
.L_70:
        /*0090*/ 	.word	index@(.nv.constant0._Z7scatterPiS_S_S_ii)
        /*0094*/ 	.short	0x0380
        /*0096*/ 	.short	0x0028


	//----- nvinfo : EIATTR_SW_WAR
	.align		4
.L_71:
        /*0098*/ 	.byte	0x04, 0x36
        /*009a*/ 	.short	(.L_73 - .L_72)
.L_72:
        /*009c*/ 	.word	0x00000008
.L_73:


//--------------------- .nv.info._Z15predicateDevicePiS_iii --------------------------
	.section	.nv.info._Z15predicateDevicePiS_iii,"",@"SHT_CUDA_INFO"
	.sectionflags	@""
	.align	4


	//----- nvinfo : EIATTR_CUDA_API_VERSION
	.align		4
        /*0000*/ 	.byte	0x04, 0x37
        /*0002*/ 	.short	(.L_75 - .L_74)
.L_74:
        /*0004*/ 	.word	0x00000082


	//----- nvinfo : EIATTR_KPARAM_INFO
	.align		4
.L_75:
        /*0008*/ 	.byte	0x04, 0x17
        /*000a*/ 	.short	(.L_77 - .L_76)
.L_76:
        /*000c*/ 	.word	0x00000000
        /*0010*/ 	.short	0x0004
        /*0012*/ 	.short	0x0018
        /*0014*/ 	.byte	0x00, 0xf0, 0x11, 0x00


	//----- nvinfo : EIATTR_KPARAM_INFO
	.align		4
.L_77:
        /*0018*/ 	.byte	0x04, 0x17
        /*001a*/ 	.short	(.L_79 - .L_78)
.L_78:
        /*001c*/ 	.word	0x00000000
        /*0020*/ 	.short	0x0003
        /*0022*/ 	.short	0x0014
        /*0024*/ 	.byte	0x00, 0xf0, 0x11, 0x00


	//----- nvinfo : EIATTR_KPARAM_INFO
	.align		4
.L_79:
        /*0028*/ 	.byte	0x04, 0x17
        /*002a*/ 	.short	(.L_81 - .L_80)
.L_80:
        /*002c*/ 	.word	0x00000000
        /*0030*/ 	.short	0x0002
        /*0032*/ 	.short	0x0010
        /*0034*/ 	.byte	0x00, 0xf0, 0x11, 0x00


	//----- nvinfo : EIATTR_KPARAM_INFO
	.align		4
.L_81:
        /*0038*/ 	.byte	0x04, 0x17
        /*003a*/ 	.short	(.L_83 - .L_82)
.L_82:
        /*003c*/ 	.word	0x00000000
        /*0040*/ 	.short	0x0001
        /*0042*/ 	.short	0x0008
        /*0044*/ 	.byte	0x00, 0xf5, 0x21, 0x00


	//----- nvinfo : EIATTR_KPARAM_INFO
	.align		4
.L_83:
        /*0048*/ 	.byte	0x04, 0x17
        /*004a*/ 	.short	(.L_85 - .L_84)
.L_84:
        /*004c*/ 	.word	0x00000000
        /*0050*/ 	.short	0x0000
        /*0052*/ 	.short	0x0000
        /*0054*/ 	.byte	0x00, 0xf5, 0x21, 0x00


	//----- nvinfo : EIATTR_SPARSE_MMA_MASK
	.align		4
.L_85:
        /*0058*/ 	.byte	0x03, 0x50
        /*005a*/ 	.short	0x0000


	//----- nvinfo : EIATTR_MAXREG_COUNT
	.align		4
        /*005c*/ 	.byte	0x03, 0x1b
        /*005e*/ 	.short	0x00ff


	//----- nvinfo : EIATTR_MERCURY_ISA_VERSION
	.align		4
        /*0060*/ 	.byte	0x03, 0x5f
        /*0062*/ 	.short	0x0101


	//----- nvinfo : EIATTR_VRC_CTA_INIT_COUNT
	.align		4
        /*0064*/ 	.byte	0x02, 0x4a
	.zero		1
	.zero		1


	//----- nvinfo : EIATTR_EXIT_INSTR_OFFSETS
	.align		4
        /*0068*/ 	.byte	0x04, 0x1c
        /*006a*/ 	.short	(.L_87 - .L_86)


	//   ....[0]....
.L_86:
        /*006c*/ 	.word	0x00000070


	//   ....[1]....
        /*0070*/ 	.word	0x00000150


	//   ....[2]....
        /*0074*/ 	.word	0x00000190


	//   ....[3]....
        /*0078*/ 	.word	0x00000230


	//   ....[4]....
        /*007c*/ 	.word	0x00000270


	//----- nvinfo : EIATTR_CBANK_PARAM_SIZE
	.align		4
.L_87:
        /*0080*/ 	.byte	0x03, 0x19
        /*0082*/ 	.short	0x001c


	//----- nvinfo : EIATTR_PARAM_CBANK
	.align		4
        /*0084*/ 	.byte	0x04, 0x0a
        /*0086*/ 	.short	(.L_89 - .L_88)
	.align		4
.L_88:
        /*0088*/ 	.word	index@(.nv.constant0._Z15predicateDevicePiS_iii)
        /*008c*/ 	.short	0x0380
        /*008e*/ 	.short	0x001c


	//----- nvinfo : EIATTR_SW_WAR
	.align		4
.L_89:
        /*0090*/ 	.byte	0x04, 0x36
        /*0092*/ 	.short	(.L_91 - .L_90)
.L_90:
        /*0094*/ 	.word	0x00000008
.L_91:


//--------------------- .nv.callgraph             --------------------------
	.section	.nv.callgraph,"",@"SHT_CUDA_CALLGRAPH"
	.align	4
	.sectionentsize	8
	.align		4
        /*0000*/ 	.word	0x00000000
	.align		4
        /*0004*/ 	.word	0xffffffff
	.align		4
        /*0008*/ 	.word	0x00000000
	.align		4
        /*000c*/ 	.word	0xfffffffe
	.align		4
        /*0010*/ 	.word	0x00000000
	.align		4
        /*0014*/ 	.word	0xfffffffd
	.align		4
        /*0018*/ 	.word	0x00000000
	.align		4
        /*001c*/ 	.word	0xfffffffc


//--------------------- .text._Z6getPosPiiS_      --------------------------
	.section	.text._Z6getPosPiiS_,"ax",@progbits
	.align	128
        .global         _Z6getPosPiiS_
        .type           _Z6getPosPiiS_,@function
        .size           _Z6getPosPiiS_,(.L_x_5 - _Z6getPosPiiS_)
        .other          _Z6getPosPiiS_,@"STO_CUDA_ENTRY STV_DEFAULT"
_Z6getPosPiiS_:
.text._Z6getPosPiiS_:
[----:B------:R-:W-:Y:S08]  /*0000*/  LDC R1, c[0x0][0x37c] ;  /* 0x0000df00ff017b82 */ /* 0x000ff00000000800 */
[----:B------:R-:W0:Y:S01]  /*0010*/  LDC R5, c[0x0][0x388] ;  /* 0x0000e200ff057b82 */ /* 0x000e220000000800 */
[----:B------:R-:W1:Y:S07]  /*0020*/  LDCU.64 UR4, c[0x0][0x358] ;  /* 0x00006b00ff0477ac */ /* 0x000e6e0008000a00 */
[----:B------:R-:W0:Y:S02]  /*0030*/  LDC.64 R2, c[0x0][0x380] ;  /* 0x0000e000ff027b82 */ /* 0x000e240000000a00 */
[----:B0-----:R-:W-:-:S06]  /*0040*/  IMAD.WIDE R2, R5, 0x4, R2 ;  /* 0x0000000405027825 */ /* 0x001fcc00078e0202 */
[----:B-1----:R-:W2:Y:S01]  /*0050*/  LDG.E R3, desc[UR4][R2.64+-0x4] ;  /* 0xfffffc0402037981 */ /* 0x002ea2000c1e1900 */
[----:B------:R-:W2:Y:S03]  /*0060*/  LDC.64 R4, c[0x0][0x390] ;  /* 0x0000e400ff047b82 */ /* 0x000ea60000000a00 */
[----:B--2---:R-:W-:Y:S01]  /*0070*/  STG.E desc[UR4][R4.64], R3 ;  /* 0x0000000304007986 */ /* 0x004fe2000c101904 */
[----:B------:R-:W-:Y:S05]  /*0080*/  EXIT ;  /* 0x000000000000794d */ /* 0x000fea0003800000 */
.L_x_0:
[----:B------:R-:W-:-:S00]  /*0090*/  BRA `(.L_x_0) ;  /* 0xfffffffc00fc7947 */ /* 0x000fc0000383ffff */
[----:B------:R-:W-:-:S00]  /*00a0*/  NOP ;  /* 0x0000000000007918 */ /* 0x000fc00000000000 */
        /* <DEDUP_REMOVED lines=13> */
.L_x_5:


//--------------------- .text._Z22hillisSteeleScanDevicePiiS_i --------------------------
	.section	.text._Z22hillisSteeleScanDevicePiiS_i,"ax",@progbits
	.align	128
        .global         _Z22hillisSteeleScanDevicePiiS_i
        .type           _Z22hillisSteeleScanDevicePiiS_i,@function
        .size           _Z22hillisSteeleScanDevicePiiS_i,(.L_x_6 - _Z22hillisSteeleScanDevicePiiS_i)
        .other          _Z22hillisSteeleScanDevicePiiS_i,@"STO_CUDA_ENTRY STV_DEFAULT"
_Z22hillisSteeleScanDevicePiiS_i:
.text._Z22hillisSteeleScanDevicePiiS_i:
[----:B------:R-:W-:Y:S01]  /*0000*/  LDC R1, c[0x0][0x37c] ;  /* 0x0000df00ff017b82 */ /* 0x000fe20000000800 */
[----:B------:R-:W0:Y:S01]  /*0010*/  S2R R9, SR_TID.X ;  /* 0x0000000000097919 */ /* 0x000e220000002100 */
[----:B------:R-:W0:Y:S01]  /*0020*/  LDCU UR4, c[0x0][0x360] ;  /* 0x00006c00ff0477ac */ /* 0x000e220008000800 */
[----:B------:R-:W0:Y:S01]  /*0030*/  S2R R0, SR_CTAID.X ;  /* 0x0000000000007919 */ /* 0x000e220000002500 */
[----:B------:R-:W1:Y:S01]  /*0040*/  LDCU UR5, c[0x0][0x388] ;  /* 0x00007100ff0577ac */ /* 0x000e620008000800 */
[----:B0-----:R-:W-:-:S05]  /*0050*/  IMAD R9, R0, UR4, R9 ;  /* 0x0000000400097c24 */ /* 0x001fca000f8e0209 */
[----:B-1----:R-:W-:-:S13]  /*0060*/  ISETP.GT.AND P0, PT, R9, UR5, PT ;  /* 0x0000000509007c0c */ /* 0x002fda000bf04270 */
[----:B------:R-:W-:Y:S05]  /*0070*/  @P0 EXIT ;  /* 0x000000000000094d */ /* 0x000fea0003800000 */
[----:B------:R-:W0:Y:S01]  /*0080*/  LDC.64 R6, c[0x0][0x380] ;  /* 0x0000e000ff067b82 */ /* 0x000e220000000a00 */
[----:B------:R-:W1:Y:S01]  /*0090*/  LDCU.64 UR4, c[0x0][0x358] ;  /* 0x00006b00ff0477ac */ /* 0x000e620008000a00 */
[----:B------:R-:W2:Y:S06]  /*00a0*/  LDCU UR6, c[0x0][0x398] ;  /* 0x00007300ff0677ac */ /* 0x000eac0008000800 */
[----:B------:R-:W3:Y:S01]  /*00b0*/  LDC.64 R4, c[0x0][0x390] ;  /* 0x0000e400ff047b82 */ /* 0x000ee20000000a00 */
[----:B0-----:R-:W-:-:S05]  /*00c0*/  IMAD.WIDE R2, R9, 0x4, R6 ;  /* 0x0000000409027825 */ /* 0x001fca00078e0206 */
[----:B-1----:R-:W4:Y:S01]  /*00d0*/  LDG.E R11, desc[UR4][R2.64] ;  /* 0x00000004020b7981 */ /* 0x002f22000c1e1900 */
[C---:B--2---:R-:W-:Y:S01]  /*00e0*/  ISETP.GE.AND P0, PT, R9.reuse, UR6, PT ;  /* 0x0000000609007c0c */ /* 0x044fe2000bf06270 */
[----:B---3--:R-:W-:-:S05]  /*00f0*/  IMAD.WIDE R4, R9, 0x4, R4 ;  /* 0x0000000409047825 */ /* 0x008fca00078e0204 */
[----:B----4-:R0:W-:Y:S07]  /*0100*/  STG.E desc[UR4][R4.64], R11 ;  /* 0x0000000b04007986 */ /* 0x0101ee000c101904 */
[----:B------:R-:W-:Y:S05]  /*0110*/  @!P0 EXIT ;  /* 0x000000000000894d */ /* 0x000fea0003800000 */
[----:B------:R-:W-:-:S05]  /*0120*/  IADD3 R3, PT, PT, R9, -UR6, RZ ;  /* 0x8000000609037c10 */ /* 0x000fca000fffe0ff */
[----:B------:R-:W-:-:S06]  /*0130*/  IMAD.WIDE R2, R3, 0x4, R6 ;  /* 0x0000000403027825 */ /* 0x000fcc00078e0206 */
[----:B------:R-:W0:Y:S02]  /*0140*/  LDG.E R2, desc[UR4][R2.64] ;  /* 0x0000000402027981 */ /* 0x000e24000c1e1900 */
[----:B0-----:R-:W-:-:S05]  /*0150*/  IADD3 R11, PT, PT, R11, R2, RZ ;  /* 0x000000020b0b7210 */ /* 0x001fca0007ffe0ff */
[----:B------:R-:W-:Y:S01]  /*0160*/  STG.E desc[UR4][R4.64], R11 ;  /* 0x0000000b04007986 */ /* 0x000fe2000c101904 */
[----:B------:R-:W-:Y:S05]  /*0170*/  EXIT ;  /* 0x000000000000794d */ /* 0x000fea0003800000 */
.L_x_1:
        /* <DEDUP_REMOVED lines=16> */
.L_x_6:


//--------------------- .text._Z7scatterPiS_S_S_ii --------------------------
	.section	.text._Z7scatterPiS_S_S_ii,"ax",@progbits
	.align	128
        .global         _Z7scatterPiS_S_S_ii
        .type           _Z7scatterPiS_S_S_ii,@function
        .size           _Z7scatterPiS_S_S_ii,(.L_x_7 - _Z7scatterPiS_S_S_ii)
        .other          _Z7scatterPiS_S_S_ii,@"STO_CUDA_ENTRY STV_DEFAULT"
_Z7scatterPiS_S_S_ii:
.text._Z7scatterPiS_S_S_ii:
[----:B------:R-:W-:Y:S01]  /*0000*/  LDC R1, c[0x0][0x37c] ;  /* 0x0000df00ff017b82 */ /* 0x000fe20000000800 */
[----:B------:R-:W0:Y:S07]  /*0010*/  S2R R7, SR_TID.X ;  /* 0x0000000000077919 */ /* 0x000e2e0000002100 */
[----:B------:R-:W0:Y:S01]  /*0020*/  S2UR UR4, SR_CTAID.X ;  /* 0x00000000000479c3 */ /* 0x000e220000002500 */
[----:B------:R-:W1:Y:S07]  /*0030*/  LDCU UR5, c[0x0][0x3a0] ;  /* 0x00007400ff0577ac */ /* 0x000e6e0008000800 */
[----:B------:R-:W0:Y:S02]  /*0040*/  LDC R0, c[0x0][0x360] ;  /* 0x0000d800ff007b82 */ /* 0x000e240000000800 */
[----:B0-----:R-:W-:-:S05]  /*0050*/  IMAD R7, R0, UR4, R7 ;  /* 0x0000000400077c24 */ /* 0x001fca000f8e0207 */
[----:B-1----:R-:W-:-:S13]  /*0060*/  ISETP.GE.AND P0, PT, R7, UR5, PT ;  /* 0x0000000507007c0c */ /* 0x002fda000bf06270 */
[----:B------:R-:W-:Y:S05]  /*0070*/  @P0 EXIT ;  /* 0x000000000000094d */ /* 0x000fea0003800000 */
[----:B------:R-:W0:Y:S01]  /*0080*/  LDC.64 R2, c[0x0][0x390] ;  /* 0x0000e400ff027b82 */ /* 0x000e220000000a00 */
[----:B------:R-:W1:Y:S01]  /*0090*/  LDCU.64 UR4, c[0x0][0x358] ;  /* 0x00006b00ff0477ac */ /* 0x000e620008000a00 */
[----:B0-----:R-:W-:-:S06]  /*00a0*/  IMAD.WIDE R2, R7, 0x4, R2 ;  /* 0x0000000407027825 */ /* 0x001fcc00078e0202 */
[----:B-1----:R-:W2:Y:S02]  /*00b0*/  LDG.E R2, desc[UR4][R2.64] ;  /* 0x0000000402027981 */ /* 0x002ea4000c1e1900 */
[----:B--2---:R-:W-:-:S13]  /*00c0*/  ISETP.NE.AND P0, PT, R2, 0x1, PT ;  /* 0x000000010200780c */ /* 0x004fda0003f05270 */
[----:B------:R-:W-:Y:S05]  /*00d0*/  @P0 EXIT ;  /* 0x000000000000094d */ /* 0x000fea0003800000 */
[----:B------:R-:W0:Y:S08]  /*00e0*/  LDC.64 R4, c[0x0][0x388] ;  /* 0x0000e200ff047b82 */ /* 0x000e300000000a00 */
[----:B------:R-:W1:Y:S08]  /*00f0*/  LDC.64 R2, c[0x0][0x380] ;  /* 0x0000e000ff027b82 */ /* 0x000e700000000a00 */
[----:B------:R-:W2:Y:S01]  /*0100*/  LDC R9, c[0x0][0x3a4] ;  /* 0x0000e900ff097b82 */ /* 0x000ea20000000800 */
[----:B0-----:R-:W-:-:S06]  /*0110*/  IMAD.WIDE R4, R7, 0x4, R4 ;  /* 0x0000000407047825 */ /* 0x001fcc00078e0204 */
[----:B------:R-:W2:Y:S01]  /*0120*/  LDG.E R4, desc[UR4][R4.64] ;  /* 0x0000000404047981 */ /* 0x000ea2000c1e1900 */
[----:B-1----:R-:W-:Y:S02]  /*0130*/  IMAD.WIDE R2, R7, 0x4, R2 ;  /* 0x0000000407027825 */ /* 0x002fe400078e0202 */
[----:B------:R-:W0:Y:S04]  /*0140*/  LDC.64 R6, c[0x0][0x398] ;  /* 0x0000e600ff067b82 */ /* 0x000e280000000a00 */
[----:B------:R-:W3:Y:S01]  /*0150*/  LDG.E R3, desc[UR4][R2.64] ;  /* 0x0000000402037981 */ /* 0x000ee2000c1e1900 */
[----:B--2---:R-:W-:-:S05]  /*0160*/  IADD3 R9, PT, PT, R4, -0x1, R9 ;  /* 0xffffffff04097810 */ /* 0x004fca0007ffe009 */
[----:B0-----:R-:W-:-:S05]  /*0170*/  IMAD.WIDE R6, R9, 0x4, R6 ;  /* 0x0000000409067825 */ /* 0x001fca00078e0206 */
[----:B---3--:R-:W-:Y:S01]  /*0180*/  STG.E desc[UR4][R6.64], R3 ;  /* 0x0000000306007986 */ /* 0x008fe2000c101904 */
[----:B------:R-:W-:Y:S05]  /*0190*/  EXIT ;  /* 0x000000000000794d */ /* 0x000fea0003800000 */
.L_x_2:
        /* <DEDUP_REMOVED lines=14> */
.L_x_7:


//--------------------- .text._Z15predicateDevicePiS_iii --------------------------
	.section	.text._Z15predicateDevicePiS_iii,"ax",@progbits
	.align	128
        .global         _Z15predicateDevicePiS_iii
        .type           _Z15predicateDevicePiS_iii,@function
        .size           _Z15predicateDevicePiS_iii,(.L_x_8 - _Z15predicateDevicePiS_iii)
        .other          _Z15predicateDevicePiS_iii,@"STO_CUDA_ENTRY STV_DEFAULT"
_Z15predicateDevicePiS_iii:
.text._Z15predicateDevicePiS_iii:
        /* <DEDUP_REMOVED lines=8> */
[----:B------:R-:W0:Y:S02]  /*0080*/  LDCU UR4, c[0x0][0x398] ;  /* 0x00007300ff0477ac */ /* 0x000e240008000800 */
[----:B0-----:R-:W-:Y:S01]  /*0090*/  UISETP.NE.AND UP0, UPT, UR4, URZ, UPT ;  /* 0x000000ff0400728c */ /* 0x001fe2000bf05270 */
[----:B------:R-:W0:Y:S08]  /*00a0*/  LDCU.64 UR4, c[0x0][0x358] ;  /* 0x00006b00ff0477ac */ /* 0x000e300008000a00 */
[----:B------:R-:W-:Y:S05]  /*00b0*/  BRA.U UP0, `(.L_x_3) ;  /* 0x0000000100387547 */ /* 0x000fea000b800000 */
[----:B------:R-:W1:Y:S01]  /*00c0*/  LDC.64 R2, c[0x0][0x380] ;  /* 0x0000e000ff027b82 */ /* 0x000e620000000a00 */
[----:B------:R-:W2:Y:S01]  /*00d0*/  LDCU UR6, c[0x0][0x394] ;  /* 0x00007280ff0677ac */ /* 0x000ea20008000800 */
[----:B-1----:R-:W-:-:S06]  /*00e0*/  IMAD.WIDE R2, R7, 0x4, R2 ;  /* 0x0000000407027825 */ /* 0x002fcc00078e0202 */
[----:B0-----:R-:W2:Y:S02]  /*00f0*/  LDG.E R2, desc[UR4][R2.64] ;  /* 0x0000000402027981 */ /* 0x001ea4000c1e1900 */
[----:B--2---:R-:W-:-:S13]  /*0100*/  LOP3.LUT P0, RZ, R2, UR6, RZ, 0xc0, !PT ;  /* 0x0000000602ff7c12 */ /* 0x004fda000f80c0ff */
[----:B------:R-:W0:Y:S01]  /*0110*/  @!P0 LDC.64 R4, c[0x0][0x388] ;  /* 0x0000e200ff048b82 */ /* 0x000e220000000a00 */
[----:B------:R-:W-:Y:S01]  /*0120*/  @!P0 MOV R9, 0x1 ;  /* 0x0000000100098802 */ /* 0x000fe20000000f00 */
[----:B0-----:R-:W-:-:S05]  /*0130*/  @!P0 IMAD.WIDE R4, R7, 0x4, R4 ;  /* 0x0000000407048825 */ /* 0x001fca00078e0204 */
[----:B------:R0:W-:Y:S01]  /*0140*/  @!P0 STG.E desc[UR4][R4.64], R9 ;  /* 0x0000000904008986 */ /* 0x0001e2000c101904 */
[----:B------:R-:W-:Y:S05]  /*0150*/  @!P0 EXIT ;  /* 0x000000000000894d */ /* 0x000fea0003800000 */
[----:B------:R-:W1:Y:S02]  /*0160*/  LDC.64 R2, c[0x0][0x388] ;  /* 0x0000e200ff027b82 */ /* 0x000e640000000a00 */
[----:B-1----:R-:W-:-:S05]  /*0170*/  IMAD.WIDE R2, R7, 0x4, R2 ;  /* 0x0000000407027825 */ /* 0x002fca00078e0202 */
[----:B------:R-:W-:Y:S01]  /*0180*/  STG.E desc[UR4][R2.64], RZ ;  /* 0x000000ff02007986 */ /* 0x000fe2000c101904 */
[----:B------:R-:W-:Y:S05]  /*0190*/  EXIT ;  /* 0x000000000000794d */ /* 0x000fea0003800000 */
.L_x_3:
[----:B------:R-:W1:Y:S01]  /*01a0*/  LDC.64 R2, c[0x0][0x380] ;  /* 0x0000e000ff027b82 */ /* 0x000e620000000a00 */
[----:B------:R-:W2:Y:S01]  /*01b0*/  LDCU UR6, c[0x0][0x394] ;  /* 0x00007280ff0677ac */ /* 0x000ea20008000800 */
[----:B-1----:R-:W-:-:S06]  /*01c0*/  IMAD.WIDE R2, R7, 0x4, R2 ;  /* 0x0000000407027825 */ /* 0x002fcc00078e0202 */
[----:B0-----:R-:W2:Y:S02]  /*01d0*/  LDG.E R2, desc[UR4][R2.64] ;  /* 0x0000000402027981 */ /* 0x001ea4000c1e1900 */
[----:B--2---:R-:W-:-:S13]  /*01e0*/  LOP3.LUT P0, RZ, R2, UR6, RZ, 0xc0, !PT ;  /* 0x0000000602ff7c12 */ /* 0x004fda000f80c0ff */
[----:B------:R-:W0:Y:S01]  /*01f0*/  @P0 LDC.64 R4, c[0x0][0x388] ;  /* 0x0000e200ff040b82 */ /* 0x000e220000000a00 */
[----:B------:R-:W-:Y:S01]  /*0200*/  @P0 MOV R9, 0x1 ;  /* 0x0000000100090802 */ /* 0x000fe20000000f00 */
[----:B0-----:R-:W-:-:S05]  /*0210*/  @P0 IMAD.WIDE R4, R7, 0x4, R4 ;  /* 0x0000000407040825 */ /* 0x001fca00078e0204 */
[----:B------:R0:W-:Y:S01]  /*0220*/  @P0 STG.E desc[UR4][R4.64], R9 ;  /* 0x0000000904000986 */ /* 0x0001e2000c101904 */
[----:B------:R-:W-:Y:S05]  /*0230*/  @P0 EXIT ;  /* 0x000000000000094d */ /* 0x000fea0003800000 */
[----:B------:R-:W1:Y:S02]  /*0240*/  LDC.64 R2, c[0x0][0x388] ;  /* 0x0000e200ff027b82 */ /* 0x000e640000000a00 */
[----:B-1----:R-:W-:-:S05]  /*0250*/  IMAD.WIDE R2, R7, 0x4, R2 ;  /* 0x0000000407027825 */ /* 0x002fca00078e0202 */
[----:B------:R-:W-:Y:S01]  /*0260*/  STG.E desc[UR4][R2.64], RZ ;  /* 0x000000ff02007986 */ /* 0x000fe2000c101904 */
[----:B------:R-:W-:Y:S05]  /*0270*/  EXIT ;  /* 0x000000000000794d */ /* 0x000fea0003800000 */
.L_x_4:
        /* <DEDUP_REMOVED lines=16> */
.L_x_8:


//--------------------- .nv.shared.reserved.0     --------------------------
	.section	.nv.shared.reserved.0,"aw",@nobits
	.weak		__nv_reservedSMEM_offset_0_alias
	.size		__nv_reservedSMEM_offset_0_alias, 0, 64
	.other		__nv_reservedSMEM_offset_0_alias,@"STO_CUDA_RESERVED_SHARED STV_DEFAULT"
__nv_reservedSMEM_offset_0_alias:
	.zero		0
	.zero		64


//--------------------- .nv.constant0._Z6getPosPiiS_ --------------------------
	.section	.nv.constant0._Z6getPosPiiS_,"a",@progbits
	.sectionflags	@""
	.align	4
.nv.constant0._Z6getPosPiiS_:
	.zero		920


//--------------------- .nv.constant0._Z22hillisSteeleScanDevicePiiS_i --------------------------
	.section	.nv.constant0._Z22hillisSteeleScanDevicePiiS_i,"a",@progbits
	.sectionflags	@""
	.align	4
.nv.constant0._Z22hillisSteeleScanDevicePiiS_i:
	.zero		924


//--------------------- .nv.constant0._Z7scatterPiS_S_S_ii --------------------------
	.section	.nv.constant0._Z7scatterPiS_S_S_ii,"a",@progbits
	.sectionflags	@""
	.align	4
.nv.constant0._Z7scatterPiS_S_S_ii:
	.zero		936


//--------------------- .nv.constant0._Z15predicateDevicePiS_iii --------------------------
	.section	.nv.constant0._Z15predicateDevicePiS_iii,"a",@progbits
	.sectionflags	@""
	.align	4
.nv.constant0._Z15predicateDevicePiS_iii:
	.zero		924


//--------------------- SYMBOLS --------------------------

	.type		.nv.reservedSmem.offset0,@object
	.size		.nv.reservedSmem.offset0,0x4
